//
// Generated by NVIDIA NVVM Compiler
//
// Compiler Build ID: CL-36424714
// Cuda compilation tools, release 13.0, V13.0.88
// Based on NVVM 20.0.0
//

.version 9.0
.target sm_100
.address_size 64

	// .globl	Empty

.visible .entry Empty(
	.param .u64 .ptr .align 1 Empty_param_0
)
{
	.reg .pred 	%p<2>;
	.reg .b32 	%r<7>;
	.reg .b64 	%rd<9>;

	ld.param.u64 	%rd2, [Empty_param_0];
	// begin inline asm
	mov.u64 	%rd3, %clock64;
	// end inline asm
	cvt.u32.u64 	%r6, %rd3;
	mov.u32 	%r1, %tid.x;
	setp.ne.s32 	%p1, %r1, 0;
	@%p1 bra 	$L__BB0_2;
	cvta.to.global.u64 	%rd6, %rd2;
	// begin inline asm
	mov.u64 	%rd5, %clock64;
	// end inline asm
	mov.u32 	%r2, %r6;
	cvt.u32.u64 	%r3, %rd5;
	sub.s32 	%r4, %r3, %r2;
	mov.u32 	%r5, %ctaid.x;
	mul.wide.u32 	%rd7, %r5, 4;
	add.s64 	%rd8, %rd6, %rd7;
	st.volatile.global.u32 	[%rd8], %r4;
$L__BB0_2:
	ret;

}


// ===== COMPILED SASS (sm_100) =====

	.target	sm_100

	.elftype	@"ET_EXEC"


//--------------------- .note.nv.tkinfo           --------------------------
	.section	.note.nv.tkinfo,"",@"SHT_NOTE"
	.sectionflags	@"SHF_NOTE_NV_TKINFO"
	.tkinfo
        /*0018*/ 	.word	0x00000002
        /*0030*/ 	.string	""
        /*0030*/ 	.string	"ptxas"
        /*0030*/ 	.string	"Cuda compilation tools, release 13.0, V13.0.88"
        /*0030*/ 	.string	"Build cuda_13.0.r13.0/compiler.36424714_0"
        /*0030*/ 	.string	"-arch sm_100 -m 64 "



//--------------------- .note.nv.cuinfo           --------------------------
	.section	.note.nv.cuinfo,"",@"SHT_NOTE"
	.sectionflags	@"SHF_NOTE_NV_CUINFO"
        /*0018*/ 	.short	0x0002
        /*001a*/ 	.short	0x0064
        /*001c*/ 	.short	0x0082
	.zero		2


//--------------------- .nv.info                  --------------------------
	.section	.nv.info,"",@"SHT_CUDA_INFO"
	.align	4


	//----- nvinfo : EIATTR_REGCOUNT
	.align		4
        /*0000*/ 	.byte	0x04, 0x2f
        /*0002*/ 	.short	(.L_1 - .L_0)
	.align		4
.L_0:
        /*0004*/ 	.word	index@(Empty)
        /*0008*/ 	.word	0x0000000a


	//----- nvinfo : EIATTR_FRAME_SIZE
	.align		4
.L_1:
        /*000c*/ 	.byte	0x04, 0x11
        /*000e*/ 	.short	(.L_3 - .L_2)
	.align		4
.L_2:
        /*0010*/ 	.word	index@(Empty)
        /*0014*/ 	.word	0x00000000


	//----- nvinfo : EIATTR_MIN_STACK_SIZE
	.align		4
.L_3:
        /*0018*/ 	.byte	0x04, 0x12
        /*001a*/ 	.short	(.L_5 - .L_4)
	.align		4
.L_4:
        /*001c*/ 	.word	index@(Empty)
        /*0020*/ 	.word	0x00000000
.L_5:


//--------------------- .nv.compat                --------------------------
	.section	.nv.compat,"",@"SHT_CUDA_COMPAT_INFO"
	.align	4
        /*0000*/ 	.byte	0x02, 0x09, 0x00, 0x00, 0x02, 0x02, 0x01, 0x00, 0x02, 0x05, 0x05, 0x00, 0x03, 0x07, 0x01, 0x01
        /*0010*/ 	.byte	0x02, 0x03, 0x00, 0x00, 0x02, 0x06, 0x01, 0x00, 0x04, 0x0b, 0x08, 0x00, 0x09, 0x00, 0x00, 0x00
        /*0020*/ 	.byte	0x00, 0x00, 0x00, 0x00


//--------------------- .nv.info.Empty            --------------------------
	.section	.nv.info.Empty,"",@"SHT_CUDA_INFO"
	.sectionflags	@""
	.align	4


	//----- nvinfo : EIATTR_CUDA_API_VERSION
	.align		4
        /*0000*/ 	.byte	0x04, 0x37
        /*0002*/ 	.short	(.L_7 - .L_6)
.L_6:
        /*0004*/ 	.word	0x00000082


	//----- nvinfo : EIATTR_KPARAM_INFO
	.align		4
.L_7:
        /*0008*/ 	.byte	0x04, 0x17
        /*000a*/ 	.short	(.L_9 - .L_8)
.L_8:
        /*000c*/ 	.word	0x00000000
        /*0010*/ 	.short	0x0000
        /*0012*/ 	.short	0x0000
        /*0014*/ 	.byte	0x00, 0xf5, 0x21, 0x00


	//----- nvinfo : EIATTR_SPARSE_MMA_MASK
	.align		4
.L_9:
        /*0018*/ 	.byte	0x03, 0x50
        /*001a*/ 	.short	0x0000


	//----- nvinfo : EIATTR_MAXREG_COUNT
	.align		4
        /*001c*/ 	.byte	0x03, 0x1b
        /*001e*/ 	.short	0x00ff


	//----- nvinfo : EIATTR_MERCURY_ISA_VERSION
	.align		4
        /*0020*/ 	.byte	0x03, 0x5f
        /*0022*/ 	.short	0x0101


	//----- nvinfo : EIATTR_VRC_CTA_INIT_COUNT
	.align		4
        /*0024*/ 	.byte	0x02, 0x4a
	.zero		1
	.zero		1


	//----- nvinfo : EIATTR_EXIT_INSTR_OFFSETS
	.align		4
        /*0028*/ 	.byte	0x04, 0x1c
        /*002a*/ 	.short	(.L_11 - .L_10)


	//   ....[0]....
.L_10:
        /*002c*/ 	.word	0x00000040


	//   ....[1]....
        /*0030*/ 	.word	0x000000d0


	//----- nvinfo : EIATTR_CBANK_PARAM_SIZE
	.align		4
.L_11:
        /*0034*/ 	.byte	0x03, 0x19
        /*0036*/ 	.short	0x0008


	//----- nvinfo : EIATTR_PARAM_CBANK
	.align		4
        /*0038*/ 	.byte	0x04, 0x0a
        /*003a*/ 	.short	(.L_13 - .L_12)
	.align		4
.L_12:
        /*003c*/ 	.word	index@(.nv.constant0.Empty)
        /*0040*/ 	.short	0x0380
        /*0042*/ 	.short	0x0008


	//----- nvinfo : EIATTR_SW_WAR
	.align		4
.L_13:
        /*0044*/ 	.byte	0x04, 0x36
        /*0046*/ 	.short	(.L_15 - .L_14)
.L_14:
        /*0048*/ 	.word	0x00000008
.L_15:


//--------------------- .nv.callgraph             --------------------------
	.section	.nv.callgraph,"",@"SHT_CUDA_CALLGRAPH"
	.align	4
	.sectionentsize	8
	.align		4
        /*0000*/ 	.word	0x00000000
	.align		4
        /*0004*/ 	.word	0xffffffff
	.align		4
        /*0008*/ 	.word	0x00000000
	.align		4
        /*000c*/ 	.word	0xfffffffe
	.align		4
        /*0010*/ 	.word	0x00000000
	.align		4
        /*0014*/ 	.word	0xfffffffd
	.align		4
        /*0018*/ 	.word	0x00000000
	.align		4
        /*001c*/ 	.word	0xfffffffc


//--------------------- .text.Empty               --------------------------
	.section	.text.Empty,"ax",@progbits
	.align	128
        .global         Empty
        .type           Empty,@function
        .size           Empty,(.L_x_1 - Empty)
        .other          Empty,@"STO_CUDA_ENTRY STV_DEFAULT"
Empty:
.text.Empty:
[----:B------:R-:W-:Y:S08]  /*0000*/  LDC R1, c[0x0][0x37c] ;  /* 0x0000df00ff017b82 */ /* 0x000ff00000000800 */
[----:B------:R-:W0:Y:S01]  /*0010*/  S2UR UR6, SR_CLOCKLO ;  /* 0x00000000000679c3 */ /* 0x000e220000005000 */
[----:B------:R-:W1:Y:S02]  /*0020*/  S2R R0, SR_TID.X ;  /* 0x0000000000007919 */ /* 0x000e640000002100 */
[----:B-1----:R-:W-:-:S13]  /*0030*/  ISETP.NE.AND P0, PT, R0, RZ, PT ;  /* 0x000000ff0000720c */ /* 0x002fda0003f05270 */
[----:B0-----:R-:W-:Y:S05]  /*0040*/  @P0 EXIT ;  /* 0x000000000000094d */ /* 0x001fea0003800000 */
[----:B------:R-:W0:Y:S01]  /*0050*/  LDCU.64 UR4, c[0x0][0x358] ;  /* 0x00006b00ff0477ac */ /* 0x000e220008000a00 */
[----:B------:R-:W-:Y:S01]  /*0060*/  NOP ;  /* 0x0000000000007918 */ /* 0x000fe20000000000 */
[----:B------:R-:W-:Y:S01]  /*0070*/  CS2R.32 R5, SR_CLOCKLO ;  /* 0x0000000000057805 */ /* 0x000fe20000005000 */
[----:B------:R-:W1:Y:S01]  /*0080*/  S2R R7, SR_CTAID.X ;  /* 0x0000000000077919 */ /* 0x000e620000002500 */
[----:B------:R-:W1:Y:S02]  /*0090*/  LDC.64 R2, c[0x0][0x380] ;  /* 0x0000e000ff027b82 */ /* 0x000e640000000a00 */
[----:B------:R-:W-:Y:S01]  /*00a0*/  IADD3 R5, PT, PT, R5, -UR6, RZ ;  /* 0x8000000605057c10 */ /* 0x000fe2000fffe0ff */
[----:B-1----:R-:W-:-:S05]  /*00b0*/  IMAD.WIDE.U32 R2, R7, 0x4, R2 ;  /* 0x0000000407027825 */ /* 0x002fca00078e0002 */
[----:B0-----:R-:W-:Y:S01]  /*00c0*/  STG.E.STRONG.SYS desc[UR4][R2.64], R5 ;  /* 0x0000000502007986 */ /* 0x001fe2000c115904 */
[----:B------:R-:W-:Y:S05]  /*00d0*/  EXIT ;  /* 0x000000000000794d */ /* 0x000fea0003800000 */
.L_x_0:
[----:B------:R-:W-:-:S00]  /*00e0*/  BRA `(.L_x_0) ;  /* 0xfffffffc00fc7947 */ /* 0x000fc0000383ffff */
[----:B------:R-:W-:-:S00]  /*00f0*/  NOP ;  /* 0x0000000000007918 */ /* 0x000fc00000000000 */
        /* <DEDUP_REMOVED lines=8> */
.L_x_1:


//--------------------- .nv.shared.reserved.0     --------------------------
	.section	.nv.shared.reserved.0,"aw",@nobits
	.weak		__nv_reservedSMEM_offset_0_alias
	.size		__nv_reservedSMEM_offset_0_alias, 0, 64
	.other		__nv_reservedSMEM_offset_0_alias,@"STO_CUDA_RESERVED_SHARED STV_DEFAULT"
__nv_reservedSMEM_offset_0_alias:
	.zero		0
	.zero		64


//--------------------- .nv.constant0.Empty       --------------------------
	.section	.nv.constant0.Empty,"a",@progbits
	.sectionflags	@""
	.align	4
.nv.constant0.Empty:
	.zero		904


//--------------------- SYMBOLS --------------------------

	.type		.nv.reservedSmem.offset0,@object
	.size		.nv.reservedSmem.offset0,0x4
